//
// Generated by NVIDIA NVVM Compiler
//
// Compiler Build ID: CL-36424714
// Cuda compilation tools, release 13.0, V13.0.88
// Based on NVVM 20.0.0
//

.version 9.0
.target sm_100
.address_size 64

	// .globl	_Z9set_inputIfEvPT_
.func  (.param .b64 func_retval0) __internal_accurate_pow
(
	.param .b64 __internal_accurate_pow_param_0
)
;
// _ZZ12sumreductionIfEvPT_S1_E2sm has been demoted
// _ZZ12sumreductionIfEvPT_S1_E3csm has been demoted

.visible .entry _Z9set_inputIfEvPT_(
	.param .u64 .ptr .align 1 _Z9set_inputIfEvPT__param_0
)
{
	.reg .pred 	%p<4>;
	.reg .b32 	%r<12>;
	.reg .b32 	%f<3>;
	.reg .b64 	%rd<8>;
	.reg .b64 	%fd<8>;

	ld.param.u64 	%rd1, [_Z9set_inputIfEvPT__param_0];
	mov.u32 	%r1, %ctaid.x;
	mov.u32 	%r2, %ntid.x;
	mov.u32 	%r3, %tid.x;
	mad.lo.s32 	%r4, %r1, %r2, %r3;
	min.s32 	%r5, %r4, 128;
	add.s32 	%r6, %r5, -127;
	cvt.rn.f64.s32 	%fd1, %r6;
	mov.f64 	%fd2, 0d4000000000000000;
	{
	.reg .b32 %temp; 
	mov.b64 	{%temp, %r7}, %fd2;
	}
	{
	.reg .b32 %temp; 
	mov.b64 	{%temp, %r8}, %fd1;
	}
	shr.u32 	%r9, %r8, 20;
	and.b32  	%r10, %r9, 2047;
	add.s32 	%r11, %r10, -1012;
	mov.b64 	%rd2, %fd1;
	shl.b64 	%rd3, %rd2, %r11;
	setp.eq.s64 	%p1, %rd3, -9223372036854775808;
	{ // callseq 0, 0
	.param .b64 param0;
	st.param.f64 	[param0], %fd1;
	.param .b64 retval0;
	call.uni (retval0), 
	__internal_accurate_pow, 
	(
	param0
	);
	ld.param.f64 	%fd3, [retval0];
	} // callseq 0
	setp.lt.s32 	%p2, %r7, 0;
	neg.f64 	%fd5, %fd3;
	selp.f64 	%fd6, %fd5, %fd3, %p1;
	selp.f64 	%fd7, %fd6, %fd3, %p2;
	cvta.to.global.u64 	%rd5, %rd1;
	setp.eq.s32 	%p3, %r6, 0;
	cvt.rn.f32.f64 	%f1, %fd7;
	selp.f32 	%f2, 0f3F800000, %f1, %p3;
	mul.wide.s32 	%rd6, %r4, 4;
	add.s64 	%rd7, %rd5, %rd6;
	st.global.f32 	[%rd7], %f2;
	ret;

}
	// .globl	_Z12sumreductionIfEvPT_S1_
.visible .entry _Z12sumreductionIfEvPT_S1_(
	.param .u64 .ptr .align 1 _Z12sumreductionIfEvPT_S1__param_0,
	.param .u64 .ptr .align 1 _Z12sumreductionIfEvPT_S1__param_1
)
{
	.reg .pred 	%p<10>;
	.reg .b32 	%r<10>;
	.reg .b32 	%f<65>;
	.reg .b64 	%rd<7>;
	// demoted variable
	.shared .align 4 .b8 _ZZ12sumreductionIfEvPT_S1_E2sm[4096];
	// demoted variable
	.shared .align 4 .b8 _ZZ12sumreductionIfEvPT_S1_E3csm[4096];
	ld.param.u64 	%rd2, [_Z12sumreductionIfEvPT_S1__param_0];
	ld.param.u64 	%rd1, [_Z12sumreductionIfEvPT_S1__param_1];
	cvta.to.global.u64 	%rd3, %rd2;
	mov.u32 	%r4, %ctaid.x;
	mov.u32 	%r5, %ntid.x;
	mov.u32 	%r1, %tid.x;
	mad.lo.s32 	%r6, %r4, %r5, %r1;
	mul.wide.s32 	%rd4, %r6, 4;
	add.s64 	%rd5, %rd3, %rd4;
	ld.global.f32 	%f1, [%rd5];
	shl.b32 	%r7, %r1, 2;
	mov.u32 	%r8, _ZZ12sumreductionIfEvPT_S1_E2sm;
	add.s32 	%r2, %r8, %r7;
	st.shared.f32 	[%r2], %f1;
	ld.global.f32 	%f2, [%rd5+4096];
	ld.volatile.shared.f32 	%f3, [%r2];
	add.f32 	%f4, %f2, %f3;
	sub.f32 	%f5, %f4, %f3;
	sub.f32 	%f6, %f5, %f2;
	mov.u32 	%r9, _ZZ12sumreductionIfEvPT_S1_E3csm;
	add.s32 	%r3, %r9, %r7;
	st.volatile.shared.f32 	[%r3], %f6;
	st.volatile.shared.f32 	[%r2], %f4;
	bar.sync 	0;
	setp.gt.u32 	%p1, %r1, 511;
	@%p1 bra 	$L__BB1_2;
	ld.shared.f32 	%f7, [%r3];
	add.f32 	%f8, %f7, 0f00000000;
	ld.shared.f32 	%f9, [%r3+2048];
	add.f32 	%f10, %f8, %f9;
	ld.shared.f32 	%f11, [%r2+2048];
	add.f32 	%f12, %f11, %f10;
	ld.volatile.shared.f32 	%f13, [%r2];
	add.f32 	%f14, %f13, %f12;
	sub.f32 	%f15, %f14, %f13;
	sub.f32 	%f16, %f15, %f12;
	st.volatile.shared.f32 	[%r3], %f16;
	st.volatile.shared.f32 	[%r2], %f14;
$L__BB1_2:
	bar.sync 	0;
	setp.gt.u32 	%p2, %r1, 255;
	@%p2 bra 	$L__BB1_4;
	ld.shared.f32 	%f17, [%r3];
	add.f32 	%f18, %f17, 0f00000000;
	ld.shared.f32 	%f19, [%r3+1024];
	add.f32 	%f20, %f18, %f19;
	ld.shared.f32 	%f21, [%r2+1024];
	add.f32 	%f22, %f21, %f20;
	ld.volatile.shared.f32 	%f23, [%r2];
	add.f32 	%f24, %f23, %f22;
	sub.f32 	%f25, %f24, %f23;
	sub.f32 	%f26, %f25, %f22;
	st.volatile.shared.f32 	[%r3], %f26;
	st.volatile.shared.f32 	[%r2], %f24;
$L__BB1_4:
	bar.sync 	0;
	setp.gt.u32 	%p3, %r1, 127;
	@%p3 bra 	$L__BB1_6;
	ld.shared.f32 	%f27, [%r3];
	add.f32 	%f28, %f27, 0f00000000;
	ld.shared.f32 	%f29, [%r3+512];
	add.f32 	%f30, %f28, %f29;
	ld.shared.f32 	%f31, [%r2+512];
	add.f32 	%f32, %f31, %f30;
	ld.volatile.shared.f32 	%f33, [%r2];
	add.f32 	%f34, %f33, %f32;
	sub.f32 	%f35, %f34, %f33;
	sub.f32 	%f36, %f35, %f32;
	st.volatile.shared.f32 	[%r3], %f36;
	st.volatile.shared.f32 	[%r2], %f34;
$L__BB1_6:
	bar.sync 	0;
	setp.gt.u32 	%p4, %r1, 63;
	@%p4 bra 	$L__BB1_8;
	ld.shared.f32 	%f37, [%r3];
	add.f32 	%f38, %f37, 0f00000000;
	ld.shared.f32 	%f39, [%r3+256];
	add.f32 	%f40, %f38, %f39;
	ld.shared.f32 	%f41, [%r2+256];
	add.f32 	%f42, %f41, %f40;
	ld.volatile.shared.f32 	%f43, [%r2];
	add.f32 	%f44, %f43, %f42;
	sub.f32 	%f45, %f44, %f43;
	sub.f32 	%f46, %f45, %f42;
	st.volatile.shared.f32 	[%r3], %f46;
	st.volatile.shared.f32 	[%r2], %f44;
$L__BB1_8:
	bar.sync 	0;
	ld.volatile.shared.f32 	%f47, [%r2+128];
	ld.volatile.shared.f32 	%f48, [%r2];
	add.f32 	%f49, %f47, %f48;
	st.volatile.shared.f32 	[%r2], %f49;
	setp.gt.u32 	%p5, %r1, 15;
	@%p5 bra 	$L__BB1_14;
	ld.volatile.shared.f32 	%f50, [%r2+64];
	ld.volatile.shared.f32 	%f51, [%r2];
	add.f32 	%f52, %f50, %f51;
	st.volatile.shared.f32 	[%r2], %f52;
	setp.gt.u32 	%p6, %r1, 7;
	@%p6 bra 	$L__BB1_14;
	ld.volatile.shared.f32 	%f53, [%r2+32];
	ld.volatile.shared.f32 	%f54, [%r2];
	add.f32 	%f55, %f53, %f54;
	st.volatile.shared.f32 	[%r2], %f55;
	setp.gt.u32 	%p7, %r1, 3;
	@%p7 bra 	$L__BB1_14;
	ld.volatile.shared.f32 	%f56, [%r2+16];
	ld.volatile.shared.f32 	%f57, [%r2];
	add.f32 	%f58, %f56, %f57;
	st.volatile.shared.f32 	[%r2], %f58;
	setp.gt.u32 	%p8, %r1, 1;
	@%p8 bra 	$L__BB1_14;
	ld.volatile.shared.f32 	%f59, [%r2+8];
	ld.volatile.shared.f32 	%f60, [%r2];
	add.f32 	%f61, %f59, %f60;
	st.volatile.shared.f32 	[%r2], %f61;
	setp.ne.s32 	%p9, %r1, 0;
	@%p9 bra 	$L__BB1_14;
	ld.volatile.shared.f32 	%f62, [_ZZ12sumreductionIfEvPT_S1_E2sm+4];
	ld.volatile.shared.f32 	%f63, [_ZZ12sumreductionIfEvPT_S1_E2sm];
	add.f32 	%f64, %f62, %f63;
	st.volatile.shared.f32 	[_ZZ12sumreductionIfEvPT_S1_E2sm], %f64;
	cvta.to.global.u64 	%rd6, %rd1;
	st.global.f32 	[%rd6], %f64;
$L__BB1_14:
	ret;

}
.func  (.param .b64 func_retval0) __internal_accurate_pow(
	.param .b64 __internal_accurate_pow_param_0
)
{
	.reg .pred 	%p<8>;
	.reg .b32 	%r<46>;
	.reg .b32 	%f<3>;
	.reg .b64 	%fd<109>;

	ld.param.f64 	%fd10, [__internal_accurate_pow_param_0];
	mov.f64 	%fd11, 0d4000000000000000;
	{
	.reg .b32 %temp; 
	mov.b64 	{%temp, %r8}, %fd11;
	}
	{
	.reg .b32 %temp; 
	mov.b64 	{%r9, %temp}, %fd11;
	}
	shr.u32 	%r10, %r8, 20;
	setp.lt.u32 	%p1, %r8, 1048576;
	mov.f64 	%fd12, 0d4360000000000000;
	{
	.reg .b32 %temp; 
	mov.b64 	{%temp, %r11}, %fd12;
	}
	{
	.reg .b32 %temp; 
	mov.b64 	{%r12, %temp}, %fd12;
	}
	shr.u32 	%r13, %r11, 20;
	add.s32 	%r14, %r13, -54;
	selp.b32 	%r15, %r12, %r9, %p1;
	selp.b32 	%r16, %r11, %r8, %p1;
	selp.b32 	%r1, %r14, %r10, %p1;
	add.s32 	%r45, %r1, -1023;
	and.b32  	%r17, %r16, -2146435073;
	or.b32  	%r18, %r17, 1072693248;
	mov.b64 	%fd107, {%r15, %r18};
	setp.lt.u32 	%p2, %r18, 1073127583;
	@%p2 bra 	$L__BB2_2;
	{
	.reg .b32 %temp; 
	mov.b64 	{%r19, %temp}, %fd107;
	}
	{
	.reg .b32 %temp; 
	mov.b64 	{%temp, %r20}, %fd107;
	}
	add.s32 	%r21, %r20, -1048576;
	mov.b64 	%fd107, {%r19, %r21};
	add.s32 	%r45, %r1, -1022;
$L__BB2_2:
	add.f64 	%fd13, %fd107, 0dBFF0000000000000;
	add.f64 	%fd14, %fd107, 0d3FF0000000000000;
	rcp.approx.ftz.f64 	%fd15, %fd14;
	neg.f64 	%fd16, %fd14;
	fma.rn.f64 	%fd17, %fd16, %fd15, 0d3FF0000000000000;
	fma.rn.f64 	%fd18, %fd17, %fd17, %fd17;
	fma.rn.f64 	%fd19, %fd18, %fd15, %fd15;
	mul.f64 	%fd20, %fd13, %fd19;
	fma.rn.f64 	%fd21, %fd13, %fd19, %fd20;
	mul.f64 	%fd22, %fd21, %fd21;
	fma.rn.f64 	%fd23, %fd22, 0d3EB0F5FF7D2CAFE2, 0d3ED0F5D241AD3B5A;
	fma.rn.f64 	%fd24, %fd23, %fd22, 0d3EF3B20A75488A3F;
	fma.rn.f64 	%fd25, %fd24, %fd22, 0d3F1745CDE4FAECD5;
	fma.rn.f64 	%fd26, %fd25, %fd22, 0d3F3C71C7258A578B;
	fma.rn.f64 	%fd27, %fd26, %fd22, 0d3F6249249242B910;
	fma.rn.f64 	%fd28, %fd27, %fd22, 0d3F89999999999DFB;
	sub.f64 	%fd29, %fd13, %fd21;
	add.f64 	%fd30, %fd29, %fd29;
	neg.f64 	%fd31, %fd21;
	fma.rn.f64 	%fd32, %fd31, %fd13, %fd30;
	mul.f64 	%fd33, %fd19, %fd32;
	fma.rn.f64 	%fd34, %fd22, %fd28, 0d3FB5555555555555;
	mov.f64 	%fd35, 0d3FB5555555555555;
	sub.f64 	%fd36, %fd35, %fd34;
	fma.rn.f64 	%fd37, %fd22, %fd28, %fd36;
	add.f64 	%fd38, %fd37, 0dBC46A4CB00B9E7B0;
	add.f64 	%fd39, %fd34, %fd38;
	sub.f64 	%fd40, %fd34, %fd39;
	add.f64 	%fd41, %fd38, %fd40;
	mul.rn.f64 	%fd42, %fd21, %fd21;
	neg.f64 	%fd43, %fd42;
	fma.rn.f64 	%fd44, %fd21, %fd21, %fd43;
	{
	.reg .b32 %temp; 
	mov.b64 	{%r22, %temp}, %fd33;
	}
	{
	.reg .b32 %temp; 
	mov.b64 	{%temp, %r23}, %fd33;
	}
	add.s32 	%r24, %r23, 1048576;
	mov.b64 	%fd45, {%r22, %r24};
	fma.rn.f64 	%fd46, %fd21, %fd45, %fd44;
	mul.rn.f64 	%fd47, %fd42, %fd21;
	neg.f64 	%fd48, %fd47;
	fma.rn.f64 	%fd49, %fd42, %fd21, %fd48;
	fma.rn.f64 	%fd50, %fd42, %fd33, %fd49;
	fma.rn.f64 	%fd51, %fd46, %fd21, %fd50;
	mul.rn.f64 	%fd52, %fd39, %fd47;
	neg.f64 	%fd53, %fd52;
	fma.rn.f64 	%fd54, %fd39, %fd47, %fd53;
	fma.rn.f64 	%fd55, %fd39, %fd51, %fd54;
	fma.rn.f64 	%fd56, %fd41, %fd47, %fd55;
	add.f64 	%fd57, %fd52, %fd56;
	sub.f64 	%fd58, %fd52, %fd57;
	add.f64 	%fd59, %fd56, %fd58;
	add.f64 	%fd60, %fd21, %fd57;
	sub.f64 	%fd61, %fd21, %fd60;
	add.f64 	%fd62, %fd57, %fd61;
	add.f64 	%fd63, %fd59, %fd62;
	add.f64 	%fd64, %fd33, %fd63;
	add.f64 	%fd65, %fd60, %fd64;
	sub.f64 	%fd66, %fd60, %fd65;
	add.f64 	%fd67, %fd64, %fd66;
	xor.b32  	%r25, %r45, -2147483648;
	mov.b32 	%r26, 1127219200;
	mov.b64 	%fd68, {%r25, %r26};
	mov.b32 	%r27, -2147483648;
	mov.b64 	%fd69, {%r27, %r26};
	sub.f64 	%fd70, %fd68, %fd69;
	fma.rn.f64 	%fd71, %fd70, 0d3FE62E42FEFA39EF, %fd65;
	fma.rn.f64 	%fd72, %fd70, 0dBFE62E42FEFA39EF, %fd71;
	sub.f64 	%fd73, %fd72, %fd65;
	sub.f64 	%fd74, %fd67, %fd73;
	fma.rn.f64 	%fd75, %fd70, 0d3C7ABC9E3B39803F, %fd74;
	add.f64 	%fd76, %fd71, %fd75;
	sub.f64 	%fd77, %fd71, %fd76;
	add.f64 	%fd78, %fd75, %fd77;
	{
	.reg .b32 %temp; 
	mov.b64 	{%temp, %r28}, %fd10;
	}
	{
	.reg .b32 %temp; 
	mov.b64 	{%r29, %temp}, %fd10;
	}
	shl.b32 	%r30, %r28, 1;
	setp.gt.u32 	%p3, %r30, -33554433;
	and.b32  	%r31, %r28, -15728641;
	selp.b32 	%r32, %r31, %r28, %p3;
	mov.b64 	%fd79, {%r29, %r32};
	mul.rn.f64 	%fd80, %fd76, %fd79;
	neg.f64 	%fd81, %fd80;
	fma.rn.f64 	%fd82, %fd76, %fd79, %fd81;
	fma.rn.f64 	%fd83, %fd78, %fd79, %fd82;
	add.f64 	%fd4, %fd80, %fd83;
	sub.f64 	%fd84, %fd80, %fd4;
	add.f64 	%fd5, %fd83, %fd84;
	fma.rn.f64 	%fd85, %fd4, 0d3FF71547652B82FE, 0d4338000000000000;
	{
	.reg .b32 %temp; 
	mov.b64 	{%r5, %temp}, %fd85;
	}
	mov.f64 	%fd86, 0dC338000000000000;
	add.rn.f64 	%fd87, %fd85, %fd86;
	fma.rn.f64 	%fd88, %fd87, 0dBFE62E42FEFA39EF, %fd4;
	fma.rn.f64 	%fd89, %fd87, 0dBC7ABC9E3B39803F, %fd88;
	fma.rn.f64 	%fd90, %fd89, 0d3E5ADE1569CE2BDF, 0d3E928AF3FCA213EA;
	fma.rn.f64 	%fd91, %fd90, %fd89, 0d3EC71DEE62401315;
	fma.rn.f64 	%fd92, %fd91, %fd89, 0d3EFA01997C89EB71;
	fma.rn.f64 	%fd93, %fd92, %fd89, 0d3F2A01A014761F65;
	fma.rn.f64 	%fd94, %fd93, %fd89, 0d3F56C16C1852B7AF;
	fma.rn.f64 	%fd95, %fd94, %fd89, 0d3F81111111122322;
	fma.rn.f64 	%fd96, %fd95, %fd89, 0d3FA55555555502A1;
	fma.rn.f64 	%fd97, %fd96, %fd89, 0d3FC5555555555511;
	fma.rn.f64 	%fd98, %fd97, %fd89, 0d3FE000000000000B;
	fma.rn.f64 	%fd99, %fd98, %fd89, 0d3FF0000000000000;
	fma.rn.f64 	%fd100, %fd99, %fd89, 0d3FF0000000000000;
	{
	.reg .b32 %temp; 
	mov.b64 	{%r6, %temp}, %fd100;
	}
	{
	.reg .b32 %temp; 
	mov.b64 	{%temp, %r7}, %fd100;
	}
	shl.b32 	%r33, %r5, 20;
	add.s32 	%r34, %r33, %r7;
	mov.b64 	%fd108, {%r6, %r34};
	{
	.reg .b32 %temp; 
	mov.b64 	{%temp, %r35}, %fd4;
	}
	mov.b32 	%f2, %r35;
	abs.f32 	%f1, %f2;
	setp.lt.f32 	%p4, %f1, 0f4086232B;
	@%p4 bra 	$L__BB2_5;
	setp.lt.f64 	%p5, %fd4, 0d0000000000000000;
	add.f64 	%fd101, %fd4, 0d7FF0000000000000;
	selp.f64 	%fd108, 0d0000000000000000, %fd101, %p5;
	setp.geu.f32 	%p6, %f1, 0f40874800;
	@%p6 bra 	$L__BB2_5;
	shr.u32 	%r36, %r5, 31;
	add.s32 	%r37, %r5, %r36;
	shr.s32 	%r38, %r37, 1;
	shl.b32 	%r39, %r38, 20;
	add.s32 	%r40, %r7, %r39;
	mov.b64 	%fd102, {%r6, %r40};
	sub.s32 	%r41, %r5, %r38;
	shl.b32 	%r42, %r41, 20;
	add.s32 	%r43, %r42, 1072693248;
	mov.b32 	%r44, 0;
	mov.b64 	%fd103, {%r44, %r43};
	mul.f64 	%fd108, %fd103, %fd102;
$L__BB2_5:
	abs.f64 	%fd104, %fd108;
	setp.eq.f64 	%p7, %fd104, 0d7FF0000000000000;
	fma.rn.f64 	%fd105, %fd108, %fd5, %fd108;
	selp.f64 	%fd106, %fd108, %fd105, %p7;
	st.param.f64 	[func_retval0], %fd106;
	ret;

}


// ===== COMPILED SASS (sm_100) =====

	.target	sm_100

	.elftype	@"ET_EXEC"


//--------------------- .note.nv.tkinfo           --------------------------
	.section	.note.nv.tkinfo,"",@"SHT_NOTE"
	.sectionflags	@"SHF_NOTE_NV_TKINFO"
	.tkinfo
        /*0018*/ 	.word	0x00000002
        /*0030*/ 	.string	""
        /*0030*/ 	.string	"ptxas"
        /*0030*/ 	.string	"Cuda compilation tools, release 13.0, V13.0.88"
        /*0030*/ 	.string	"Build cuda_13.0.r13.0/compiler.36424714_0"
        /*0030*/ 	.string	"-arch sm_100 -m 64 "



//--------------------- .note.nv.cuinfo           --------------------------
	.section	.note.nv.cuinfo,"",@"SHT_NOTE"
	.sectionflags	@"SHF_NOTE_NV_CUINFO"
        /*0018*/ 	.short	0x0002
        /*001a*/ 	.short	0x0064
        /*001c*/ 	.short	0x0082
	.zero		2


//--------------------- .nv.info                  --------------------------
	.section	.nv.info,"",@"SHT_CUDA_INFO"
	.align	4


	//----- nvinfo : EIATTR_REGCOUNT
	.align		4
        /*0000*/ 	.byte	0x04, 0x2f
        /*0002*/ 	.short	(.L_1 - .L_0)
	.align		4
.L_0:
        /*0004*/ 	.word	index@(_Z9set_inputIfEvPT_)
        /*0008*/ 	.word	0x0000001c


	//----- nvinfo : EIATTR_FRAME_SIZE
	.align		4
.L_1:
        /*000c*/ 	.byte	0x04, 0x11
        /*000e*/ 	.short	(.L_3 - .L_2)
	.align		4
.L_2:
        /*0010*/ 	.word	index@($_Z9set_inputIfEvPT_$__internal_accurate_pow)
        /*0014*/ 	.word	0x00000000


	//----- nvinfo : EIATTR_FRAME_SIZE
	.align		4
.L_3:
        /*0018*/ 	.byte	0x04, 0x11
        /*001a*/ 	.short	(.L_5 - .L_4)
	.align		4
.L_4:
        /*001c*/ 	.word	index@(_Z9set_inputIfEvPT_)
        /*0020*/ 	.word	0x00000000


	//----- nvinfo : EIATTR_REGCOUNT
	.align		4
.L_5:
        /*0024*/ 	.byte	0x04, 0x2f
        /*0026*/ 	.short	(.L_7 - .L_6)
	.align		4
.L_6:
        /*0028*/ 	.word	index@(_Z12sumreductionIfEvPT_S1_)
        /*002c*/ 	.word	0x0000000c


	//----- nvinfo : EIATTR_FRAME_SIZE
	.align		4
.L_7:
        /*0030*/ 	.byte	0x04, 0x11
        /*0032*/ 	.short	(.L_9 - .L_8)
	.align		4
.L_8:
        /*0034*/ 	.word	index@(_Z12sumreductionIfEvPT_S1_)
        /*0038*/ 	.word	0x00000000


	//----- nvinfo : EIATTR_MIN_STACK_SIZE
	.align		4
.L_9:
        /*003c*/ 	.byte	0x04, 0x12
        /*003e*/ 	.short	(.L_11 - .L_10)
	.align		4
.L_10:
        /*0040*/ 	.word	index@(_Z12sumreductionIfEvPT_S1_)
        /*0044*/ 	.word	0x00000000


	//----- nvinfo : EIATTR_MIN_STACK_SIZE
	.align		4
.L_11:
        /*0048*/ 	.byte	0x04, 0x12
        /*004a*/ 	.short	(.L_13 - .L_12)
	.align		4
.L_12:
        /*004c*/ 	.word	index@(_Z9set_inputIfEvPT_)
        /*0050*/ 	.word	0x00000000
.L_13:


//--------------------- .nv.compat                --------------------------
	.section	.nv.compat,"",@"SHT_CUDA_COMPAT_INFO"
	.align	4
        /*0000*/ 	.byte	0x02, 0x09, 0x00, 0x00, 0x02, 0x02, 0x01, 0x00, 0x02, 0x05, 0x05, 0x00, 0x03, 0x07, 0x01, 0x01
        /*0010*/ 	.byte	0x02, 0x03, 0x00, 0x00, 0x02, 0x06, 0x01, 0x00, 0x04, 0x0b, 0x08, 0x00, 0x01, 0x00, 0x00, 0x00
        /*0020*/ 	.byte	0x00, 0x00, 0x00, 0x00


//--------------------- .nv.info._Z12sumreductionIfEvPT_S1_ --------------------------
	.section	.nv.info._Z12sumreductionIfEvPT_S1_,"",@"SHT_CUDA_INFO"
	.sectionflags	@""
	.align	4


	//----- nvinfo : EIATTR_CUDA_API_VERSION
	.align		4
        /*0000*/ 	.byte	0x04, 0x37
        /*0002*/ 	.short	(.L_15 - .L_14)
.L_14:
        /*0004*/ 	.word	0x00000082


	//----- nvinfo : EIATTR_KPARAM_INFO
	.align		4
.L_15:
        /*0008*/ 	.byte	0x04, 0x17
        /*000a*/ 	.short	(.L_17 - .L_16)
.L_16:
        /*000c*/ 	.word	0x00000000
        /*0010*/ 	.short	0x0001
        /*0012*/ 	.short	0x0008
        /*0014*/ 	.byte	0x00, 0xf5, 0x21, 0x00


	//----- nvinfo : EIATTR_KPARAM_INFO
	.align		4
.L_17:
        /*0018*/ 	.byte	0x04, 0x17
        /*001a*/ 	.short	(.L_19 - .L_18)
.L_18:
        /*001c*/ 	.word	0x00000000
        /*0020*/ 	.short	0x0000
        /*0022*/ 	.short	0x0000
        /*0024*/ 	.byte	0x00, 0xf5, 0x21, 0x00


	//----- nvinfo : EIATTR_SPARSE_MMA_MASK
	.align		4
.L_19:
        /*0028*/ 	.byte	0x03, 0x50
        /*002a*/ 	.short	0x0000


	//----- nvinfo : EIATTR_MAXREG_COUNT
	.align		4
        /*002c*/ 	.byte	0x03, 0x1b
        /*002e*/ 	.short	0x00ff


	//----- nvinfo : EIATTR_NUM_BARRIERS
	.align		4
        /*0030*/ 	.byte	0x02, 0x4c
        /*0032*/ 	.byte	0x01
	.zero		1


	//----- nvinfo : EIATTR_MERCURY_ISA_VERSION
	.align		4
        /*0034*/ 	.byte	0x03, 0x5f
        /*0036*/ 	.short	0x0101


	//----- nvinfo : EIATTR_VRC_CTA_INIT_COUNT
	.align		4
        /*0038*/ 	.byte	0x02, 0x4a
	.zero		1
	.zero		1


	//----- nvinfo : EIATTR_EXIT_INSTR_OFFSETS
	.align		4
        /*003c*/ 	.byte	0x04, 0x1c
        /*003e*/ 	.short	(.L_21 - .L_20)


	//   ....[0]....
.L_20:
        /*0040*/ 	.word	0x00000620


	//   ....[1]....
        /*0044*/ 	.word	0x00000680


	//   ....[2]....
        /*0048*/ 	.word	0x000006e0


	//   ....[3]....
        /*004c*/ 	.word	0x00000740


	//   ....[4]....
        /*0050*/ 	.word	0x000007a0


	//   ....[5]....
        /*0054*/ 	.word	0x00000810


	//----- nvinfo : EIATTR_CRS_STACK_SIZE
	.align		4
.L_21:
        /*0058*/ 	.byte	0x04, 0x1e
        /*005a*/ 	.short	(.L_23 - .L_22)
.L_22:
        /*005c*/ 	.word	0x00000000


	//----- nvinfo : EIATTR_CBANK_PARAM_SIZE
	.align		4
.L_23:
        /*0060*/ 	.byte	0x03, 0x19
        /*0062*/ 	.short	0x0010


	//----- nvinfo : EIATTR_PARAM_CBANK
	.align		4
        /*0064*/ 	.byte	0x04, 0x0a
        /*0066*/ 	.short	(.L_25 - .L_24)
	.align		4
.L_24:
        /*0068*/ 	.word	index@(.nv.constant0._Z12sumreductionIfEvPT_S1_)
        /*006c*/ 	.short	0x0380
        /*006e*/ 	.short	0x0010


	//----- nvinfo : EIATTR_SW_WAR
	.align		4
.L_25:
        /*0070*/ 	.byte	0x04, 0x36
        /*0072*/ 	.short	(.L_27 - .L_26)
.L_26:
        /*0074*/ 	.word	0x00000008
.L_27:


//--------------------- .nv.info._Z9set_inputIfEvPT_ --------------------------
	.section	.nv.info._Z9set_inputIfEvPT_,"",@"SHT_CUDA_INFO"
	.sectionflags	@""
	.align	4


	//----- nvinfo : EIATTR_CUDA_API_VERSION
	.align		4
        /*0000*/ 	.byte	0x04, 0x37
        /*0002*/ 	.short	(.L_29 - .L_28)
.L_28:
        /*0004*/ 	.word	0x00000082


	//----- nvinfo : EIATTR_KPARAM_INFO
	.align		4
.L_29:
        /*0008*/ 	.byte	0x04, 0x17
        /*000a*/ 	.short	(.L_31 - .L_30)
.L_30:
        /*000c*/ 	.word	0x00000000
        /*0010*/ 	.short	0x0000
        /*0012*/ 	.short	0x0000
        /*0014*/ 	.byte	0x00, 0xf5, 0x21, 0x00


	//----- nvinfo : EIATTR_SPARSE_MMA_MASK
	.align		4
.L_31:
        /*0018*/ 	.byte	0x03, 0x50
        /*001a*/ 	.short	0x0000


	//----- nvinfo : EIATTR_MAXREG_COUNT
	.align		4
        /*001c*/ 	.byte	0x03, 0x1b
        /*001e*/ 	.short	0x00ff


	//----- nvinfo : EIATTR_MERCURY_ISA_VERSION
	.align		4
        /*0020*/ 	.byte	0x03, 0x5f
        /*0022*/ 	.short	0x0101


	//----- nvinfo : EIATTR_VRC_CTA_INIT_COUNT
	.align		4
        /*0024*/ 	.byte	0x02, 0x4a
	.zero		1
	.zero		1


	//----- nvinfo : EIATTR_EXIT_INSTR_OFFSETS
	.align		4
        /*0028*/ 	.byte	0x04, 0x1c
        /*002a*/ 	.short	(.L_33 - .L_32)


	//   ....[0]....
.L_32:
        /*002c*/ 	.word	0x00000150


	//----- nvinfo : EIATTR_CRS_STACK_SIZE
	.align		4
.L_33:
        /*0030*/ 	.byte	0x04, 0x1e
        /*0032*/ 	.short	(.L_35 - .L_34)
.L_34:
        /*0034*/ 	.word	0x00000000


	//----- nvinfo : EIATTR_CBANK_PARAM_SIZE
	.align		4
.L_35:
        /*0038*/ 	.byte	0x03, 0x19
        /*003a*/ 	.short	0x0008


	//----- nvinfo : EIATTR_PARAM_CBANK
	.align		4
        /*003c*/ 	.byte	0x04, 0x0a
        /*003e*/ 	.short	(.L_37 - .L_36)
	.align		4
.L_36:
        /*0040*/ 	.word	index@(.nv.constant0._Z9set_inputIfEvPT_)
        /*0044*/ 	.short	0x0380
        /*0046*/ 	.short	0x0008


	//----- nvinfo : EIATTR_SW_WAR
	.align		4
.L_37:
        /*0048*/ 	.byte	0x04, 0x36
        /*004a*/ 	.short	(.L_39 - .L_38)
.L_38:
        /*004c*/ 	.word	0x00000008
.L_39:


//--------------------- .nv.callgraph             --------------------------
	.section	.nv.callgraph,"",@"SHT_CUDA_CALLGRAPH"
	.align	4
	.sectionentsize	8
	.align		4
        /*0000*/ 	.word	0x00000000
	.align		4
        /*0004*/ 	.word	0xffffffff
	.align		4
        /*0008*/ 	.word	0x00000000
	.align		4
        /*000c*/ 	.word	0xfffffffe
	.align		4
        /*0010*/ 	.word	0x00000000
	.align		4
        /*0014*/ 	.word	0xfffffffd
	.align		4
        /*0018*/ 	.word	0x00000000
	.align		4
        /*001c*/ 	.word	0xfffffffc


//--------------------- .text._Z12sumreductionIfEvPT_S1_ --------------------------
	.section	.text._Z12sumreductionIfEvPT_S1_,"ax",@progbits
	.align	128
        .global         _Z12sumreductionIfEvPT_S1_
        .type           _Z12sumreductionIfEvPT_S1_,@function
        .size           _Z12sumreductionIfEvPT_S1_,(.L_x_13 - _Z12sumreductionIfEvPT_S1_)
        .other          _Z12sumreductionIfEvPT_S1_,@"STO_CUDA_ENTRY STV_DEFAULT"
_Z12sumreductionIfEvPT_S1_:
.text._Z12sumreductionIfEvPT_S1_:
[----:B------:R-:W-:Y:S01]  /*0000*/  LDC R1, c[0x0][0x37c] ;  /* 0x0000df00ff017b82 */ /* 0x000fe20000000800 */
[----:B------:R-:W0:Y:S07]  /*0010*/  S2R R0, SR_TID.X ;  /* 0x0000000000007919 */ /* 0x000e2e0000002100 */
[----:B------:R-:W0:Y:S01]  /*0020*/  S2UR UR4, SR_CTAID.X ;  /* 0x00000000000479c3 */ /* 0x000e220000002500 */
[----:B------:R-:W1:Y:S07]  /*0030*/  LDCU.64 UR8, c[0x0][0x358] ;  /* 0x00006b00ff0877ac */ /* 0x000e6e0008000a00 */
[----:B------:R-:W0:Y:S08]  /*0040*/  LDC R3, c[0x0][0x360] ;  /* 0x0000d800ff037b82 */ /* 0x000e300000000800 */
[----:B------:R-:W2:Y:S01]  /*0050*/  LDC.64 R4, c[0x0][0x380] ;  /* 0x0000e000ff047b82 */ /* 0x000ea20000000a00 */
[----:B0-----:R-:W-:-:S04]  /*0060*/  IMAD R3, R3, UR4, R0 ;  /* 0x0000000403037c24 */ /* 0x001fc8000f8e0200 */
[----:B--2---:R-:W-:-:S05]  /*0070*/  IMAD.WIDE R4, R3, 0x4, R4 ;  /* 0x0000000403047825 */ /* 0x004fca00078e0204 */
[----:B-1----:R-:W2:Y:S04]  /*0080*/  LDG.E R3, desc[UR8][R4.64] ;  /* 0x0000000804037981 */ /* 0x002ea8000c1e1900 */
[----:B------:R-:W3:Y:S01]  /*0090*/  LDG.E R6, desc[UR8][R4.64+0x1000] ;  /* 0x0010000804067981 */ /* 0x000ee2000c1e1900 */
[----:B------:R-:W0:Y:S01]  /*00a0*/  S2UR UR5, SR_CgaCtaId ;  /* 0x00000000000579c3 */ /* 0x000e220000008800 */
[----:B------:R-:W-:Y:S01]  /*00b0*/  UMOV UR4, 0x400 ;  /* 0x0000040000047882 */ /* 0x000fe20000000000 */
[C---:B------:R-:W-:Y:S01]  /*00c0*/  ISETP.GT.U32.AND P0, PT, R0.reuse, 0x1ff, PT ;  /* 0x000001ff0000780c */ /* 0x040fe20003f04070 */
[----:B------:R-:W-:Y:S01]  /*00d0*/  BSSY.RECONVERGENT B0, `(.L_x_0) ;  /* 0x000001e000007945 */ /* 0x000fe20003800200 */
[C---:B------:R-:W-:Y:S02]  /*00e0*/  ISETP.GT.U32.AND P1, PT, R0.reuse, 0xff, PT ;  /* 0x000000ff0000780c */ /* 0x040fe40003f24070 */
[----:B------:R-:W-:-:S02]  /*00f0*/  ISETP.GT.U32.AND P2, PT, R0, 0x7f, PT ;  /* 0x0000007f0000780c */ /* 0x000fc40003f44070 */
[----:B------:R-:W-:Y:S01]  /*0100*/  ISETP.GT.U32.AND P3, PT, R0, 0x3f, PT ;  /* 0x0000003f0000780c */ /* 0x000fe20003f64070 */
[----:B0-----:R-:W-:Y:S02]  /*0110*/  ULEA UR6, UR5, UR4, 0x18 ;  /* 0x0000000405067291 */ /* 0x001fe4000f8ec0ff */
[----:B------:R-:W-:-:S04]  /*0120*/  UIADD3 UR4, UPT, UPT, UR4, 0x1000, URZ ;  /* 0x0000100004047890 */ /* 0x000fc8000fffe0ff */
[----:B------:R-:W-:Y:S01]  /*0130*/  LEA R2, R0, UR6, 0x2 ;  /* 0x0000000600027c11 */ /* 0x000fe2000f8e10ff */
[----:B------:R-:W-:-:S04]  /*0140*/  ULEA UR4, UR5, UR4, 0x18 ;  /* 0x0000000405047291 */ /* 0x000fc8000f8ec0ff */
[----:B--2---:R0:W-:Y:S04]  /*0150*/  STS [R2], R3 ;  /* 0x0000000302007388 */ /* 0x0041e80000000800 */
[----:B------:R-:W3:Y:S01]  /*0160*/  LDS R7, [R2] ;  /* 0x0000000002077984 */ /* 0x000ee20000000800 */
[----:B0-----:R-:W-:Y:S01]  /*0170*/  LEA R3, R0, UR4, 0x2 ;  /* 0x0000000400037c11 */ /* 0x001fe2000f8e10ff */
[----:B---3--:R-:W-:-:S04]  /*0180*/  FADD R8, R6, R7 ;  /* 0x0000000706087221 */ /* 0x008fc80000000000 */
[----:B------:R-:W-:-:S04]  /*0190*/  FADD R7, -R7, R8 ;  /* 0x0000000807077221 */ /* 0x000fc80000000100 */
[----:B------:R-:W-:-:S05]  /*01a0*/  FADD R6, -R6, R7 ;  /* 0x0000000706067221 */ /* 0x000fca0000000100 */
[----:B------:R0:W-:Y:S04]  /*01b0*/  STS [R3], R6 ;  /* 0x0000000603007388 */ /* 0x0001e80000000800 */
[----:B------:R0:W-:Y:S01]  /*01c0*/  STS [R2], R8 ;  /* 0x0000000802007388 */ /* 0x0001e20000000800 */
[----:B------:R-:W-:Y:S06]  /*01d0*/  BAR.SYNC.DEFER_BLOCKING 0x0 ;  /* 0x0000000000007b1d */ /* 0x000fec0000010000 */
[----:B------:R-:W-:Y:S05]  /*01e0*/  @P0 BRA `(.L_x_1) ;  /* 0x0000000000300947 */ /* 0x000fea0003800000 */
[----:B------:R-:W1:Y:S04]  /*01f0*/  LDS R4, [R3] ;  /* 0x0000000003047984 */ /* 0x000e680000000800 */
[----:B------:R-:W2:Y:S04]  /*0200*/  LDS R5, [R3+0x800] ;  /* 0x0008000003057984 */ /* 0x000ea80000000800 */
[----:B------:R-:W3:Y:S04]  /*0210*/  LDS R7, [R2+0x800] ;  /* 0x0008000002077984 */ /* 0x000ee80000000800 */
[----:B------:R-:W4:Y:S01]  /*0220*/  LDS R9, [R2] ;  /* 0x0000000002097984 */ /* 0x000f220000000800 */
[----:B-1----:R-:W-:-:S04]  /*0230*/  FADD R4, RZ, R4 ;  /* 0x00000004ff047221 */ /* 0x002fc80000000000 */
[----:B--2---:R-:W-:-:S04]  /*0240*/  FADD R4, R4, R5 ;  /* 0x0000000504047221 */ /* 0x004fc80000000000 */
[----:B---3--:R-:W-:-:S04]  /*0250*/  FADD R4, R4, R7 ;  /* 0x0000000704047221 */ /* 0x008fc80000000000 */
[----:B----4-:R-:W-:-:S04]  /*0260*/  FADD R5, R4, R9 ;  /* 0x0000000904057221 */ /* 0x010fc80000000000 */
[----:B------:R-:W-:-:S04]  /*0270*/  FADD R9, -R9, R5 ;  /* 0x0000000509097221 */ /* 0x000fc80000000100 */
[----:B------:R-:W-:-:S05]  /*0280*/  FADD R4, -R4, R9 ;  /* 0x0000000904047221 */ /* 0x000fca0000000100 */
[----:B------:R1:W-:Y:S04]  /*0290*/  STS [R3], R4 ;  /* 0x0000000403007388 */ /* 0x0003e80000000800 */
[----:B------:R1:W-:Y:S02]  /*02a0*/  STS [R2], R5 ;  /* 0x0000000502007388 */ /* 0x0003e40000000800 */
.L_x_1:
[----:B------:R-:W-:Y:S05]  /*02b0*/  BSYNC.RECONVERGENT B0 ;  /* 0x0000000000007941 */ /* 0x000fea0003800200 */
.L_x_0:
[----:B------:R-:W-:Y:S06]  /*02c0*/  BAR.SYNC.DEFER_BLOCKING 0x0 ;  /* 0x0000000000007b1d */ /* 0x000fec0000010000 */
[----:B------:R-:W-:Y:S04]  /*02d0*/  BSSY.RECONVERGENT B0, `(.L_x_2) ;  /* 0x000000e000007945 */ /* 0x000fe80003800200 */
[----:B------:R-:W-:Y:S05]  /*02e0*/  @P1 BRA `(.L_x_3) ;  /* 0x0000000000301947 */ /* 0x000fea0003800000 */
[----:B-1----:R-:W1:Y:S04]  /*02f0*/  LDS R4, [R3] ;  /* 0x0000000003047984 */ /* 0x002e680000000800 */
        /* <DEDUP_REMOVED lines=11> */
.L_x_3:
[----:B------:R-:W-:Y:S05]  /*03b0*/  BSYNC.RECONVERGENT B0 ;  /* 0x0000000000007941 */ /* 0x000fea0003800200 */
.L_x_2:
[----:B------:R-:W-:Y:S06]  /*03c0*/  BAR.SYNC.DEFER_BLOCKING 0x0 ;  /* 0x0000000000007b1d */ /* 0x000fec0000010000 */
[----:B------:R-:W-:Y:S04]  /*03d0*/  BSSY.RECONVERGENT B0, `(.L_x_4) ;  /* 0x000000e000007945 */ /* 0x000fe80003800200 */
[----:B------:R-:W-:Y:S05]  /*03e0*/  @P2 BRA `(.L_x_5) ;  /* 0x0000000000302947 */ /* 0x000fea0003800000 */
[----:B-12---:R-:W1:Y:S04]  /*03f0*/  LDS R4, [R3] ;  /* 0x0000000003047984 */ /* 0x006e680000000800 */
        /* <DEDUP_REMOVED lines=11> */
.L_x_5:
[----:B------:R-:W-:Y:S05]  /*04b0*/  BSYNC.RECONVERGENT B0 ;  /* 0x0000000000007941 */ /* 0x000fea0003800200 */
.L_x_4:
[----:B------:R-:W-:Y:S06]  /*04c0*/  BAR.SYNC.DEFER_BLOCKING 0x0 ;  /* 0x0000000000007b1d */ /* 0x000fec0000010000 */
[----:B------:R-:W-:Y:S04]  /*04d0*/  BSSY.RECONVERGENT B0, `(.L_x_6) ;  /* 0x000000e000007945 */ /* 0x000fe80003800200 */
[----:B------:R-:W-:Y:S05]  /*04e0*/  @P3 BRA `(.L_x_7) ;  /* 0x0000000000303947 */ /* 0x000fea0003800000 */
[----:B-123--:R-:W1:Y:S04]  /*04f0*/  LDS R4, [R3] ;  /* 0x0000000003047984 */ /* 0x00ee680000000800 */
        /* <DEDUP_REMOVED lines=11> */
.L_x_7:
[----:B------:R-:W-:Y:S05]  /*05b0*/  BSYNC.RECONVERGENT B0 ;  /* 0x0000000000007941 */ /* 0x000fea0003800200 */
.L_x_6:
[----:B------:R-:W-:Y:S01]  /*05c0*/  BAR.SYNC.DEFER_BLOCKING 0x0 ;  /* 0x0000000000007b1d */ /* 0x000fe20000010000 */
[----:B------:R-:W-:-:S05]  /*05d0*/  ISETP.GT.U32.AND P0, PT, R0, 0xf, PT ;  /* 0x0000000f0000780c */ /* 0x000fca0003f04070 */
[----:B01234-:R-:W-:Y:S04]  /*05e0*/  LDS R3, [R2+0x80] ;  /* 0x0000800002037984 */ /* 0x01ffe80000000800 */
[----:B------:R-:W0:Y:S02]  /*05f0*/  LDS R4, [R2] ;  /* 0x0000000002047984 */ /* 0x000e240000000800 */
[----:B0-----:R-:W-:-:S05]  /*0600*/  FADD R3, R3, R4 ;  /* 0x0000000403037221 */ /* 0x001fca0000000000 */
[----:B------:R0:W-:Y:S01]  /*0610*/  STS [R2], R3 ;  /* 0x0000000302007388 */ /* 0x0001e20000000800 */
[----:B------:R-:W-:Y:S05]  /*0620*/  @P0 EXIT ;  /* 0x000000000000094d */ /* 0x000fea0003800000 */
[----:B0-----:R-:W-:Y:S01]  /*0630*/  LDS R3, [R2+0x40] ;  /* 0x0000400002037984 */ /* 0x001fe20000000800 */
[----:B------:R-:W-:-:S03]  /*0640*/  ISETP.GT.U32.AND P0, PT, R0, 0x7, PT ;  /* 0x000000070000780c */ /* 0x000fc60003f04070 */
[----:B------:R-:W0:Y:S02]  /*0650*/  LDS R4, [R2] ;  /* 0x0000000002047984 */ /* 0x000e240000000800 */
[----:B0-----:R-:W-:-:S05]  /*0660*/  FADD R3, R3, R4 ;  /* 0x0000000403037221 */ /* 0x001fca0000000000 */
[----:B------:R0:W-:Y:S03]  /*0670*/  STS [R2], R3 ;  /* 0x0000000302007388 */ /* 0x0001e60000000800 */
        /* <DEDUP_REMOVED lines=14> */
[----:B------:R-:W-:-:S03]  /*0760*/  ISETP.NE.AND P0, PT, R0, RZ, PT ;  /* 0x000000ff0000720c */ /* 0x000fc60003f05270 */
[----:B------:R-:W0:Y:S02]  /*0770*/  LDS R4, [R2] ;  /* 0x0000000002047984 */ /* 0x000e240000000800 */
[----:B0-----:R-:W-:-:S05]  /*0780*/  FADD R3, R3, R4 ;  /* 0x0000000403037221 */ /* 0x001fca0000000000 */
[----:B------:R0:W-:Y:S03]  /*0790*/  STS [R2], R3 ;  /* 0x0000000302007388 */ /* 0x0001e60000000800 */
[----:B------:R-:W-:Y:S05]  /*07a0*/  @P0 EXIT ;  /* 0x000000000000094d */ /* 0x000fea0003800000 */
[----:B------:R-:W-:Y:S01]  /*07b0*/  LDS R0, [UR6+0x4] ;  /* 0x00000406ff007984 */ /* 0x000fe20008000800 */
[----:B0-----:R-:W0:Y:S03]  /*07c0*/  LDC.64 R2, c[0x0][0x388] ;  /* 0x0000e200ff027b82 */ /* 0x001e260000000a00 */
[----:B------:R-:W1:Y:S02]  /*07d0*/  LDS R5, [UR6] ;  /* 0x00000006ff057984 */ /* 0x000e640008000800 */
[----:B-1----:R-:W-:-:S05]  /*07e0*/  FADD R5, R0, R5 ;  /* 0x0000000500057221 */ /* 0x002fca0000000000 */
[----:B------:R-:W-:Y:S04]  /*07f0*/  STS [UR6], R5 ;  /* 0x00000005ff007988 */ /* 0x000fe80008000806 */
[----:B0-----:R-:W-:Y:S01]  /*0800*/  STG.E desc[UR8][R2.64], R5 ;  /* 0x0000000502007986 */ /* 0x001fe2000c101908 */
[----:B------:R-:W-:Y:S05]  /*0810*/  EXIT ;  /* 0x000000000000794d */ /* 0x000fea0003800000 */
.L_x_8:
[----:B------:R-:W-:-:S00]  /*0820*/  BRA `(.L_x_8) ;  /* 0xfffffffc00fc7947 */ /* 0x000fc0000383ffff */
[----:B------:R-:W-:-:S00]  /*0830*/  NOP ;  /* 0x0000000000007918 */ /* 0x000fc00000000000 */
        /* <DEDUP_REMOVED lines=12> */
.L_x_13:


//--------------------- .text._Z9set_inputIfEvPT_ --------------------------
	.section	.text._Z9set_inputIfEvPT_,"ax",@progbits
	.align	128
        .global         _Z9set_inputIfEvPT_
        .type           _Z9set_inputIfEvPT_,@function
        .size           _Z9set_inputIfEvPT_,(.L_x_12 - _Z9set_inputIfEvPT_)
        .other          _Z9set_inputIfEvPT_,@"STO_CUDA_ENTRY STV_DEFAULT"
_Z9set_inputIfEvPT_:
.text._Z9set_inputIfEvPT_:
[----:B------:R-:W-:Y:S01]  /*0000*/  LDC R1, c[0x0][0x37c] ;  /* 0x0000df00ff017b82 */ /* 0x000fe20000000800 */
[----:B------:R-:W0:Y:S07]  /*0010*/  S2R R3, SR_TID.X ;  /* 0x0000000000037919 */ /* 0x000e2e0000002100 */
[----:B------:R-:W0:Y:S01]  /*0020*/  S2UR UR4, SR_CTAID.X ;  /* 0x00000000000479c3 */ /* 0x000e220000002500 */
[----:B------:R-:W-:Y:S01]  /*0030*/  BSSY.RECONVERGENT B0, `(.L_x_9) ;  /* 0x0000009000007945 */ /* 0x000fe20003800200 */
[----:B------:R-:W-:-:S06]  /*0040*/  MOV R0, 0xc0 ;  /* 0x000000c000007802 */ /* 0x000fcc0000000f00 */
[----:B------:R-:W0:Y:S02]  /*0050*/  LDC R10, c[0x0][0x360] ;  /* 0x0000d800ff0a7b82 */ /* 0x000e240000000800 */
[----:B0-----:R-:W-:Y:S01]  /*0060*/  IMAD R10, R10, UR4, R3 ;  /* 0x000000040a0a7c24 */ /* 0x001fe2000f8e0203 */
[----:B------:R-:W0:Y:S04]  /*0070*/  LDCU.64 UR4, c[0x0][0x358] ;  /* 0x00006b00ff0477ac */ /* 0x000e280008000a00 */
[----:B------:R-:W-:-:S05]  /*0080*/  VIMNMX R11, PT, PT, R10, 0x80, PT ;  /* 0x000000800a0b7848 */ /* 0x000fca0003fe0100 */
[----:B------:R-:W-:-:S04]  /*0090*/  VIADD R11, R11, 0xffffff81 ;  /* 0xffffff810b0b7836 */ /* 0x000fc80000000000 */
[----:B------:R1:W2:Y:S03]  /*00a0*/  I2F.F64 R2, R11 ;  /* 0x0000000b00027312 */ /* 0x0002a60000201c00 */
[----:B012---:R-:W-:Y:S05]  /*00b0*/  CALL.REL.NOINC `($_Z9set_inputIfEvPT_$__internal_accurate_pow) ;  /* 0x0000000000287944 */ /* 0x007fea0003c00000 */
[----:B------:R-:W-:Y:S05]  /*00c0*/  BSYNC.RECONVERGENT B0 ;  /* 0x0000000000007941 */ /* 0x000fea0003800200 */
.L_x_9:
[----:B------:R-:W0:Y:S01]  /*00d0*/  LDC.64 R4, c[0x0][0x380] ;  /* 0x0000e000ff047b82 */ /* 0x000e220000000a00 */
[----:B------:R-:W-:Y:S01]  /*00e0*/  IMAD.MOV.U32 R2, RZ, RZ, R6 ;  /* 0x000000ffff027224 */ /* 0x000fe200078e0006 */
[----:B------:R-:W-:Y:S01]  /*00f0*/  ISETP.NE.AND P0, PT, R11, RZ, PT ;  /* 0x000000ff0b00720c */ /* 0x000fe20003f05270 */
[----:B------:R-:W-:-:S04]  /*0100*/  IMAD.MOV.U32 R3, RZ, RZ, R7 ;  /* 0x000000ffff037224 */ /* 0x000fc800078e0007 */
[----:B------:R-:W1:Y:S01]  /*0110*/  F2F.F32.F64 R2, R2 ;  /* 0x0000000200027310 */ /* 0x000e620000301000 */
[----:B0-----:R-:W-:Y:S01]  /*0120*/  IMAD.WIDE R10, R10, 0x4, R4 ;  /* 0x000000040a0a7825 */ /* 0x001fe200078e0204 */
[----:B-1----:R-:W-:-:S05]  /*0130*/  FSEL R5, R2, 1, P0 ;  /* 0x3f80000002057808 */ /* 0x002fca0000000000 */
[----:B------:R-:W-:Y:S01]  /*0140*/  STG.E desc[UR4][R10.64], R5 ;  /* 0x000000050a007986 */ /* 0x000fe2000c101904 */
[----:B------:R-:W-:Y:S05]  /*0150*/  EXIT ;  /* 0x000000000000794d */ /* 0x000fea0003800000 */
        .type           $_Z9set_inputIfEvPT_$__internal_accurate_pow,@function
        .size           $_Z9set_inputIfEvPT_$__internal_accurate_pow,(.L_x_12 - $_Z9set_inputIfEvPT_$__internal_accurate_pow)
$_Z9set_inputIfEvPT_$__internal_accurate_pow:
[----:B------:R-:W0:Y:S01]  /*0160*/  MUFU.RCP64H R13, 2 ;  /* 0x40000000000d7908 */ /* 0x000e220000001800 */
[----:B------:R-:W-:Y:S02]  /*0170*/  HFMA2 R4, -RZ, RZ, 0, 0 ;  /* 0x00000000ff047431 */ /* 0x000fe400000001ff */
[----:B------:R-:W-:Y:S01]  /*0180*/  IMAD.MOV.U32 R5, RZ, RZ, 0x40000000 ;  /* 0x40000000ff057424 */ /* 0x000fe200078e00ff */
[----:B------:R-:W-:Y:S01]  /*0190*/  MOV R6, 0x41ad3b5a ;  /* 0x41ad3b5a00067802 */ /* 0x000fe20000000f00 */
[----:B------:R-:W-:Y:S01]  /*01a0*/  IMAD.MOV.U32 R12, RZ, RZ, RZ ;  /* 0x000000ffff0c7224 */ /* 0x000fe200078e00ff */
[----:B------:R-:W-:Y:S01]  /*01b0*/  UMOV UR6, 0x7d2cafe2 ;  /* 0x7d2cafe200067882 */ /* 0x000fe20000000000 */
[----:B------:R-:W-:Y:S01]  /*01c0*/  IMAD.MOV.U32 R7, RZ, RZ, 0x3ed0f5d2 ;  /* 0x3ed0f5d2ff077424 */ /* 0x000fe200078e00ff */
[----:B------:R-:W-:-:S03]  /*01d0*/  UMOV UR7, 0x3eb0f5ff ;  /* 0x3eb0f5ff00077882 */ /* 0x000fc60000000000 */
[----:B0-----:R-:W-:-:S08]  /*01e0*/  DFMA R4, R12, -R4, 1 ;  /* 0x3ff000000c04742b */ /* 0x001fd00000000804 */
[----:B------:R-:W-:-:S08]  /*01f0*/  DFMA R4, R4, R4, R4 ;  /* 0x000000040404722b */ /* 0x000fd00000000004 */
[----:B------:R-:W-:-:S08]  /*0200*/  DFMA R12, R12, R4, R12 ;  /* 0x000000040c0c722b */ /* 0x000fd0000000000c */
[----:B------:R-:W-:-:S08]  /*0210*/  DMUL R4, RZ, R12 ;  /* 0x0000000cff047228 */ /* 0x000fd00000000000 */
[----:B------:R-:W-:-:S08]  /*0220*/  DFMA R4, RZ, R12, R4 ;  /* 0x0000000cff04722b */ /* 0x000fd00000000004 */
[----:B------:R-:W-:Y:S02]  /*0230*/  DMUL R8, R4, R4 ;  /* 0x0000000404087228 */ /* 0x000fe40000000000 */
[----:B------:R-:W-:-:S06]  /*0240*/  DADD R16, RZ, -R4 ;  /* 0x00000000ff107229 */ /* 0x000fcc0000000804 */
[----:B------:R-:W-:Y:S01]  /*0250*/  DFMA R6, R8, UR6, R6 ;  /* 0x0000000608067c2b */ /* 0x000fe20008000006 */
[----:B------:R-:W-:Y:S01]  /*0260*/  UMOV UR6, 0x75488a3f ;  /* 0x75488a3f00067882 */ /* 0x000fe20000000000 */
[----:B------:R-:W-:Y:S01]  /*0270*/  UMOV UR7, 0x3ef3b20a ;  /* 0x3ef3b20a00077882 */ /* 0x000fe20000000000 */
[----:B------:R-:W-:Y:S02]  /*0280*/  DADD R18, R16, R16 ;  /* 0x0000000010127229 */ /* 0x000fe40000000010 */
[----:B------:R-:W-:-:S03]  /*0290*/  DMUL R16, R4, R4 ;  /* 0x0000000404107228 */ /* 0x000fc60000000000 */
[----:B------:R-:W-:Y:S01]  /*02a0*/  DFMA R6, R8, R6, UR6 ;  /* 0x0000000608067e2b */ /* 0x000fe20008000006 */
[----:B------:R-:W-:Y:S01]  /*02b0*/  UMOV UR6, 0xe4faecd5 ;  /* 0xe4faecd500067882 */ /* 0x000fe20000000000 */
[----:B------:R-:W-:Y:S01]  /*02c0*/  UMOV UR7, 0x3f1745cd ;  /* 0x3f1745cd00077882 */ /* 0x000fe20000000000 */
[-C--:B------:R-:W-:Y:S02]  /*02d0*/  DFMA R18, RZ, -R4.reuse, R18 ;  /* 0x80000004ff12722b */ /* 0x080fe40000000012 */
[----:B------:R-:W-:-:S03]  /*02e0*/  DFMA R22, R4, R4, -R16 ;  /* 0x000000040416722b */ /* 0x000fc60000000810 */
[----:B------:R-:W-:Y:S01]  /*02f0*/  DFMA R6, R8, R6, UR6 ;  /* 0x0000000608067e2b */ /* 0x000fe20008000006 */
[----:B------:R-:W-:Y:S01]  /*0300*/  UMOV UR6, 0x258a578b ;  /* 0x258a578b00067882 */ /* 0x000fe20000000000 */
[----:B------:R-:W-:Y:S01]  /*0310*/  UMOV UR7, 0x3f3c71c7 ;  /* 0x3f3c71c700077882 */ /* 0x000fe20000000000 */
[----:B------:R-:W-:-:S05]  /*0320*/  DMUL R12, R12, R18 ;  /* 0x000000120c0c7228 */ /* 0x000fca0000000000 */
[----:B------:R-:W-:Y:S01]  /*0330*/  DFMA R6, R8, R6, UR6 ;  /* 0x0000000608067e2b */ /* 0x000fe20008000006 */
[----:B------:R-:W-:Y:S01]  /*0340*/  UMOV UR6, 0x9242b910 ;  /* 0x9242b91000067882 */ /* 0x000fe20000000000 */
[----:B------:R-:W-:-:S03]  /*0350*/  UMOV UR7, 0x3f624924 ;  /* 0x3f62492400077882 */ /* 0x000fc60000000000 */
[----:B------:R-:W-:Y:S01]  /*0360*/  VIADD R25, R13, 0x100000 ;  /* 0x001000000d197836 */ /* 0x000fe20000000000 */
[----:B------:R-:W-:Y:S02]  /*0370*/  MOV R24, R12 ;  /* 0x0000000c00187202 */ /* 0x000fe40000000f00 */
[----:B------:R-:W-:Y:S01]  /*0380*/  DFMA R6, R8, R6, UR6 ;  /* 0x0000000608067e2b */ /* 0x000fe20008000006 */
[----:B------:R-:W-:Y:S01]  /*0390*/  UMOV UR6, 0x99999dfb ;  /* 0x99999dfb00067882 */ /* 0x000fe20000000000 */
[----:B------:R-:W-:Y:S02]  /*03a0*/  UMOV UR7, 0x3f899999 ;  /* 0x3f89999900077882 */ /* 0x000fe40000000000 */
[----:B------:R-:W-:-:S04]  /*03b0*/  DFMA R22, R4, R24, R22 ;  /* 0x000000180416722b */ /* 0x000fc80000000016 */
[----:B------:R-:W-:Y:S01]  /*03c0*/  DFMA R14, R8, R6, UR6 ;  /* 0x00000006080e7e2b */ /* 0x000fe20008000006 */
[----:B------:R-:W-:Y:S01]  /*03d0*/  UMOV UR6, 0x55555555 ;  /* 0x5555555500067882 */ /* 0x000fe20000000000 */
[----:B------:R-:W-:-:S06]  /*03e0*/  UMOV UR7, 0x3fb55555 ;  /* 0x3fb5555500077882 */ /* 0x000fcc0000000000 */
[----:B------:R-:W-:-:S08]  /*03f0*/  DFMA R6, R8, R14, UR6 ;  /* 0x0000000608067e2b */ /* 0x000fd0000800000e */
[----:B------:R-:W-:Y:S01]  /*0400*/  DADD R20, -R6, UR6 ;  /* 0x0000000606147e29 */ /* 0x000fe20008000100 */
[----:B------:R-:W-:Y:S01]  /*0410*/  UMOV UR6, 0xb9e7b0 ;  /* 0x00b9e7b000067882 */ /* 0x000fe20000000000 */
[----:B------:R-:W-:-:S06]  /*0420*/  UMOV UR7, 0x3c46a4cb ;  /* 0x3c46a4cb00077882 */ /* 0x000fcc0000000000 */
[----:B------:R-:W-:Y:S02]  /*0430*/  DFMA R14, R8, R14, R20 ;  /* 0x0000000e080e722b */ /* 0x000fe40000000014 */
[----:B------:R-:W-:-:S06]  /*0440*/  DMUL R8, R4, R16 ;  /* 0x0000001004087228 */ /* 0x000fcc0000000000 */
[----:B------:R-:W-:Y:S01]  /*0450*/  DADD R14, R14, -UR6 ;  /* 0x800000060e0e7e29 */ /* 0x000fe20008000000 */
[----:B------:R-:W-:Y:S01]  /*0460*/  UMOV UR6, 0x0 ;  /* 0x0000000000067882 */ /* 0x000fe20000000000 */
[----:B------:R-:W-:Y:S01]  /*0470*/  DFMA R20, R4, R16, -R8 ;  /* 0x000000100414722b */ /* 0x000fe20000000808 */
[----:B------:R-:W-:-:S05]  /*0480*/  UMOV UR7, 0x3ff00000 ;  /* 0x3ff0000000077882 */ /* 0x000fca0000000000 */
[----:B------:R-:W-:Y:S02]  /*0490*/  DADD R18, R6, R14 ;  /* 0x0000000006127229 */ /* 0x000fe4000000000e */
[----:B------:R-:W-:-:S06]  /*04a0*/  DFMA R20, R12, R16, R20 ;  /* 0x000000100c14722b */ /* 0x000fcc0000000014 */
[----:B------:R-:W-:Y:S02]  /*04b0*/  DMUL R16, R18, R8 ;  /* 0x0000000812107228 */ /* 0x000fe40000000000 */
[----:B------:R-:W-:Y:S02]  /*04c0*/  DFMA R20, R4, R22, R20 ;  /* 0x000000160414722b */ /* 0x000fe40000000014 */
[----:B------:R-:W-:-:S04]  /*04d0*/  DADD R6, R6, -R18 ;  /* 0x0000000006067229 */ /* 0x000fc80000000812 */
[----:B------:R-:W-:-:S04]  /*04e0*/  DFMA R22, R18, R8, -R16 ;  /* 0x000000081216722b */ /* 0x000fc80000000810 */
[----:B------:R-:W-:-:S04]  /*04f0*/  DADD R6, R14, R6 ;  /* 0x000000000e067229 */ /* 0x000fc80000000006 */
[----:B------:R-:W-:-:S08]  /*0500*/  DFMA R20, R18, R20, R22 ;  /* 0x000000141214722b */ /* 0x000fd00000000016 */
[----:B------:R-:W-:-:S08]  /*0510*/  DFMA R20, R6, R8, R20 ;  /* 0x000000080614722b */ /* 0x000fd00000000014 */
[----:B------:R-:W-:-:S08]  /*0520*/  DADD R8, R16, R20 ;  /* 0x0000000010087229 */ /* 0x000fd00000000014 */
[--C-:B------:R-:W-:Y:S02]  /*0530*/  DADD R6, R4, R8.reuse ;  /* 0x0000000004067229 */ /* 0x100fe40000000008 */
[----:B------:R-:W-:-:S06]  /*0540*/  DADD R16, R16, -R8 ;  /* 0x0000000010107229 */ /* 0x000fcc0000000808 */
[----:B------:R-:W-:Y:S02]  /*0550*/  DADD R4, R4, -R6 ;  /* 0x0000000004047229 */ /* 0x000fe40000000806 */
[----:B------:R-:W-:-:S06]  /*0560*/  DADD R16, R20, R16 ;  /* 0x0000000014107229 */ /* 0x000fcc0000000010 */
[----:B------:R-:W-:Y:S01]  /*0570*/  DADD R4, R8, R4 ;  /* 0x0000000008047229 */ /* 0x000fe20000000004 */
[----:B------:R-:W-:Y:S02]  /*0580*/  IMAD.MOV.U32 R8, RZ, RZ, -0x105c611 ;  /* 0xfefa39efff087424 */ /* 0x000fe400078e00ff */
[----:B------:R-:W-:-:S05]  /*0590*/  IMAD.MOV.U32 R9, RZ, RZ, 0x3fe62e42 ;  /* 0x3fe62e42ff097424 */ /* 0x000fca00078e00ff */
[----:B------:R-:W-:-:S08]  /*05a0*/  DADD R4, R16, R4 ;  /* 0x0000000010047229 */ /* 0x000fd00000000004 */
[----:B------:R-:W-:Y:S01]  /*05b0*/  DADD R12, R12, R4 ;  /* 0x000000000c0c7229 */ /* 0x000fe20000000004 */
[----:B------:R-:W-:Y:S01]  /*05c0*/  MOV R4, 0xfefa39ef ;  /* 0xfefa39ef00047802 */ /* 0x000fe20000000f00 */
[----:B------:R-:W-:-:S06]  /*05d0*/  IMAD.MOV.U32 R5, RZ, RZ, 0x3fe62e42 ;  /* 0x3fe62e42ff057424 */ /* 0x000fcc00078e00ff */
[----:B------:R-:W-:-:S08]  /*05e0*/  DADD R14, R6, R12 ;  /* 0x00000000060e7229 */ /* 0x000fd0000000000c */
[--C-:B------:R-:W-:Y:S02]  /*05f0*/  DFMA R8, R8, UR6, R14.reuse ;  /* 0x0000000608087c2b */ /* 0x100fe4000800000e */
[----:B------:R-:W-:-:S06]  /*0600*/  DADD R6, R6, -R14 ;  /* 0x0000000006067229 */ /* 0x000fcc000000080e */
[----:B------:R-:W-:Y:S02]  /*0610*/  DFMA R16, -R4, 1, R8 ;  /* 0x3ff000000410782b */ /* 0x000fe40000000108 */
[----:B------:R-:W-:Y:S01]  /*0620*/  DADD R6, R12, R6 ;  /* 0x000000000c067229 */ /* 0x000fe20000000006 */
[----:B------:R-:W-:Y:S01]  /*0630*/  IMAD.MOV.U32 R12, RZ, RZ, 0x3b39803f ;  /* 0x3b39803fff0c7424 */ /* 0x000fe200078e00ff */
[----:B------:R-:W-:-:S04]  /*0640*/  MOV R13, 0x3c7abc9e ;  /* 0x3c7abc9e000d7802 */ /* 0x000fc80000000f00 */
[----:B------:R-:W-:Y:S01]  /*0650*/  DADD R16, -R14, R16 ;  /* 0x000000000e107229 */ /* 0x000fe20000000110 */
[----:B------:R-:W-:Y:S01]  /*0660*/  LOP3.LUT R15, R3, 0xff0fffff, RZ, 0xc0, !PT ;  /* 0xff0fffff030f7812 */ /* 0x000fe200078ec0ff */
[----:B------:R-:W-:-:S06]  /*0670*/  IMAD.MOV.U32 R14, RZ, RZ, R2 ;  /* 0x000000ffff0e7224 */ /* 0x000fcc00078e0002 */
[----:B------:R-:W-:-:S08]  /*0680*/  DADD R6, R6, -R16 ;  /* 0x0000000006067229 */ /* 0x000fd00000000810 */
[----:B------:R-:W-:Y:S01]  /*0690*/  DFMA R6, R12, UR6, R6 ;  /* 0x000000060c067c2b */ /* 0x000fe20008000006 */
[----:B------:R-:W-:Y:S01]  /*06a0*/  UMOV UR6, 0x3b39803f ;  /* 0x3b39803f00067882 */ /* 0x000fe20000000000 */
[----:B------:R-:W-:Y:S01]  /*06b0*/  IMAD.SHL.U32 R12, R3, 0x2, RZ ;  /* 0x00000002030c7824 */ /* 0x000fe200078e00ff */
[----:B------:R-:W-:-:S04]  /*06c0*/  UMOV UR7, 0x3c7abc9e ;  /* 0x3c7abc9e00077882 */ /* 0x000fc80000000000 */
[----:B------:R-:W-:Y:S01]  /*06d0*/  ISETP.GT.U32.AND P0, PT, R12, -0x2000001, PT ;  /* 0xfdffffff0c00780c */ /* 0x000fe20003f04070 */
[----:B------:R-:W-:-:S03]  /*06e0*/  DADD R12, R8, R6 ;  /* 0x00000000080c7229 */ /* 0x000fc60000000006 */
[----:B------:R-:W-:-:S05]  /*06f0*/  SEL R15, R15, R3, P0 ;  /* 0x000000030f0f7207 */ /* 0x000fca0000000000 */
[----:B------:R-:W-:Y:S02]  /*0700*/  DADD R8, R8, -R12 ;  /* 0x0000000008087229 */ /* 0x000fe4000000080c */
[----:B------:R-:W-:-:S06]  /*0710*/  DMUL R2, R12, R14 ;  /* 0x0000000e0c027228 */ /* 0x000fcc0000000000 */
[----:B------:R-:W-:Y:S02]  /*0720*/  DADD R8, R6, R8 ;  /* 0x0000000006087229 */ /* 0x000fe40000000008 */
[----:B------:R-:W-:-:S08]  /*0730*/  DFMA R12, R12, R14, -R2 ;  /* 0x0000000e0c0c722b */ /* 0x000fd00000000802 */
[----:B------:R-:W-:Y:S01]  /*0740*/  DFMA R12, R8, R14, R12 ;  /* 0x0000000e080c722b */ /* 0x000fe2000000000c */
[----:B------:R-:W-:Y:S01]  /*0750*/  MOV R8, 0x652b82fe ;  /* 0x652b82fe00087802 */ /* 0x000fe20000000f00 */
[----:B------:R-:W-:-:S06]  /*0760*/  IMAD.MOV.U32 R9, RZ, RZ, 0x3ff71547 ;  /* 0x3ff71547ff097424 */ /* 0x000fcc00078e00ff */
[----:B------:R-:W-:-:S08]  /*0770*/  DADD R6, R2, R12 ;  /* 0x0000000002067229 */ /* 0x000fd0000000000c */
[----:B------:R-:W-:Y:S02]  /*0780*/  DFMA R8, R6, R8, 6.75539944105574400000e+15 ;  /* 0x433800000608742b */ /* 0x000fe40000000008 */
[----:B------:R-:W-:Y:S01]  /*0790*/  FSETP.GEU.AND P0, PT, |R7|, 4.1917929649353027344, PT ;  /* 0x4086232b0700780b */ /* 0x000fe20003f0e200 */
[----:B------:R-:W-:-:S05]  /*07a0*/  DADD R2, R2, -R6 ;  /* 0x0000000002027229 */ /* 0x000fca0000000806 */
[----:B------:R-:W-:-:S03]  /*07b0*/  DADD R14, R8, -6.75539944105574400000e+15 ;  /* 0xc3380000080e7429 */ /* 0x000fc60000000000 */
[----:B------:R-:W-:-:S05]  /*07c0*/  DADD R2, R12, R2 ;  /* 0x000000000c027229 */ /* 0x000fca0000000002 */
[----:B------:R-:W-:-:S08]  /*07d0*/  DFMA R4, R14, -R4, R6 ;  /* 0x800000040e04722b */ /* 0x000fd00000000006 */
[----:B------:R-:W-:Y:S01]  /*07e0*/  DFMA R4, R14, -UR6, R4 ;  /* 0x800000060e047c2b */ /* 0x000fe20008000004 */
[----:B------:R-:W-:Y:S01]  /*07f0*/  UMOV UR6, 0x69ce2bdf ;  /* 0x69ce2bdf00067882 */ /* 0x000fe20000000000 */
[----:B------:R-:W-:Y:S01]  /*0800*/  IMAD.MOV.U32 R14, RZ, RZ, -0x35dec16 ;  /* 0xfca213eaff0e7424 */ /* 0x000fe200078e00ff */
[----:B------:R-:W-:Y:S01]  /*0810*/  MOV R15, 0x3e928af3 ;  /* 0x3e928af3000f7802 */ /* 0x000fe20000000f00 */
[----:B------:R-:W-:-:S05]  /*0820*/  UMOV UR7, 0x3e5ade15 ;  /* 0x3e5ade1500077882 */ /* 0x000fca0000000000 */
[----:B------:R-:W-:Y:S01]  /*0830*/  DFMA R14, R4, UR6, R14 ;  /* 0x00000006040e7c2b */ /* 0x000fe2000800000e */
[----:B------:R-:W-:Y:S01]  /*0840*/  UMOV UR6, 0x62401315 ;  /* 0x6240131500067882 */ /* 0x000fe20000000000 */
[----:B------:R-:W-:-:S06]  /*0850*/  UMOV UR7, 0x3ec71dee ;  /* 0x3ec71dee00077882 */ /* 0x000fcc0000000000 */
[----:B------:R-:W-:Y:S01]  /*0860*/  DFMA R14, R4, R14, UR6 ;  /* 0x00000006040e7e2b */ /* 0x000fe2000800000e */
        /* <DEDUP_REMOVED lines=20> */
[----:B------:R-:W-:-:S08]  /*09b0*/  DFMA R14, R4, R14, UR6 ;  /* 0x00000006040e7e2b */ /* 0x000fd0000800000e */
[----:B------:R-:W-:-:S08]  /*09c0*/  DFMA R14, R4, R14, 1 ;  /* 0x3ff00000040e742b */ /* 0x000fd0000000000e */
[----:B------:R-:W-:-:S10]  /*09d0*/  DFMA R4, R4, R14, 1 ;  /* 0x3ff000000404742b */ /* 0x000fd4000000000e */
[----:B------:R-:W-:Y:S02]  /*09e0*/  IMAD R13, R8, 0x100000, R5 ;  /* 0x00100000080d7824 */ /* 0x000fe400078e0205 */
[----:B------:R-:W-:Y:S01]  /*09f0*/  IMAD.MOV.U32 R12, RZ, RZ, R4 ;  /* 0x000000ffff0c7224 */ /* 0x000fe200078e0004 */
[----:B------:R-:W-:Y:S06]  /*0a00*/  @!P0 BRA `(.L_x_10) ;  /* 0x0000000000308947 */ /* 0x000fec0003800000 */
[----:B------:R-:W-:Y:S01]  /*0a10*/  FSETP.GEU.AND P1, PT, |R7|, 4.2275390625, PT ;  /* 0x408748000700780b */ /* 0x000fe20003f2e200 */
[C---:B------:R-:W-:Y:S02]  /*0a20*/  DADD R12, R6.reuse, +INF ;  /* 0x7ff00000060c7429 */ /* 0x040fe40000000000 */
[----:B------:R-:W-:-:S08]  /*0a30*/  DSETP.GEU.AND P0, PT, R6, RZ, PT ;  /* 0x000000ff0600722a */ /* 0x000fd00003f0e000 */
[----:B------:R-:W-:Y:S02]  /*0a40*/  FSEL R12, R12, RZ, P0 ;  /* 0x000000ff0c0c7208 */ /* 0x000fe40000000000 */
[----:B------:R-:W-:Y:S02]  /*0a50*/  @!P1 LEA.HI R9, R8, R8, RZ, 0x1 ;  /* 0x0000000808099211 */ /* 0x000fe400078f08ff */
[----:B------:R-:W-:Y:S02]  /*0a60*/  FSEL R13, R13, RZ, P0 ;  /* 0x000000ff0d0d7208 */ /* 0x000fe40000000000 */
[----:B------:R-:W-:-:S04]  /*0a70*/  @!P1 SHF.R.S32.HI R9, RZ, 0x1, R9 ;  /* 0x00000001ff099819 */ /* 0x000fc80000011409 */
[----:B------:R-:W-:Y:S01]  /*0a80*/  @!P1 IADD3 R6, PT, PT, R8, -R9, RZ ;  /* 0x8000000908069210 */ /* 0x000fe20007ffe0ff */
[----:B------:R-:W-:-:S03]  /*0a90*/  @!P1 IMAD R5, R9, 0x100000, R5 ;  /* 0x0010000009059824 */ /* 0x000fc600078e0205 */
[----:B------:R-:W-:Y:S01]  /*0aa0*/  @!P1 LEA R7, R6, 0x3ff00000, 0x14 ;  /* 0x3ff0000006079811 */ /* 0x000fe200078ea0ff */
[----:B------:R-:W-:-:S06]  /*0ab0*/  @!P1 IMAD.MOV.U32 R6, RZ, RZ, RZ ;  /* 0x000000ffff069224 */ /* 0x000fcc00078e00ff */
[----:B------:R-:W-:-:S11]  /*0ac0*/  @!P1 DMUL R12, R4, R6 ;  /* 0x00000006040c9228 */ /* 0x000fd60000000000 */
.L_x_10:
[----:B------:R-:W-:Y:S02]  /*0ad0*/  DFMA R2, R2, R12, R12 ;  /* 0x0000000c0202722b */ /* 0x000fe4000000000c */
[----:B------:R-:W-:-:S08]  /*0ae0*/  DSETP.NEU.AND P0, PT, |R12|, +INF , PT ;  /* 0x7ff000000c00742a */ /* 0x000fd00003f0d200 */
[----:B------:R-:W-:Y:S02]  /*0af0*/  FSEL R6, R12, R2, !P0 ;  /* 0x000000020c067208 */ /* 0x000fe40004000000 */
[----:B------:R-:W-:Y:S01]  /*0b00*/  FSEL R7, R13, R3, !P0 ;  /* 0x000000030d077208 */ /* 0x000fe20004000000 */
[----:B------:R-:W-:Y:S01]  /*0b10*/  IMAD.MOV.U32 R3, RZ, RZ, 0x0 ;  /* 0x00000000ff037424 */ /* 0x000fe200078e00ff */
[----:B------:R-:W-:-:S04]  /*0b20*/  MOV R2, R0 ;  /* 0x0000000000027202 */ /* 0x000fc80000000f00 */
[----:B------:R-:W-:Y:S05]  /*0b30*/  RET.REL.NODEC R2 `(_Z9set_inputIfEvPT_) ;  /* 0xfffffff402307950 */ /* 0x000fea0003c3ffff */
.L_x_11:
        /* <DEDUP_REMOVED lines=12> */
.L_x_12:


//--------------------- .nv.shared._Z12sumreductionIfEvPT_S1_ --------------------------
	.section	.nv.shared._Z12sumreductionIfEvPT_S1_,"aw",@nobits
	.sectionflags	@""
	.align	4
.nv.shared._Z12sumreductionIfEvPT_S1_:
	.zero		9216


//--------------------- .nv.shared.reserved.0     --------------------------
	.section	.nv.shared.reserved.0,"aw",@nobits
	.weak		__nv_reservedSMEM_offset_0_alias
	.size		__nv_reservedSMEM_offset_0_alias, 0, 64
	.other		__nv_reservedSMEM_offset_0_alias,@"STO_CUDA_RESERVED_SHARED STV_DEFAULT"
__nv_reservedSMEM_offset_0_alias:
	.zero		0
	.zero		64


//--------------------- .nv.constant0._Z12sumreductionIfEvPT_S1_ --------------------------
	.section	.nv.constant0._Z12sumreductionIfEvPT_S1_,"a",@progbits
	.sectionflags	@""
	.align	4
.nv.constant0._Z12sumreductionIfEvPT_S1_:
	.zero		912


//--------------------- .nv.constant0._Z9set_inputIfEvPT_ --------------------------
	.section	.nv.constant0._Z9set_inputIfEvPT_,"a",@progbits
	.sectionflags	@""
	.align	4
.nv.constant0._Z9set_inputIfEvPT_:
	.zero		904


//--------------------- SYMBOLS --------------------------

	.type		.nv.reservedSmem.offset0,@object
	.size		.nv.reservedSmem.offset0,0x4
	.type		.nv.reservedSmem.cap,@object
	.size		.nv.reservedSmem.cap,0x4
